//
// Generated by NVIDIA NVVM Compiler
//
// Compiler Build ID: CL-36424714
// Cuda compilation tools, release 13.0, V13.0.88
// Based on NVVM 20.0.0
//

.version 9.0
.target sm_100
.address_size 64

	// .globl	_Z12helloFromGPUv
.extern .func  (.param .b32 func_retval0) vprintf
(
	.param .b64 vprintf_param_0,
	.param .b64 vprintf_param_1
)
;
.global .align 1 .b8 $str[25] = {104, 101, 108, 108, 111, 32, 119, 111, 114, 108, 100, 32, 102, 114, 111, 109, 32, 103, 112, 117, 32, 37, 100, 10};

.visible .entry _Z12helloFromGPUv()
{
	.local .align 8 .b8 	__local_depot0[8];
	.reg .b64 	%SP;
	.reg .b64 	%SPL;
	.reg .b32 	%r<4>;
	.reg .b64 	%rd<5>;

	mov.u64 	%SPL, __local_depot0;
	cvta.local.u64 	%SP, %SPL;
	add.u64 	%rd1, %SP, 0;
	add.u64 	%rd2, %SPL, 0;
	mov.u32 	%r1, %tid.x;
	st.local.u32 	[%rd2], %r1;
	mov.u64 	%rd3, $str;
	cvta.global.u64 	%rd4, %rd3;
	{ // callseq 0, 0
	.param .b64 param0;
	st.param.b64 	[param0], %rd4;
	.param .b64 param1;
	st.param.b64 	[param1], %rd1;
	.param .b32 retval0;
	call.uni (retval0), 
	vprintf, 
	(
	param0, 
	param1
	);
	ld.param.b32 	%r2, [retval0];
	} // callseq 0
	ret;

}


// ===== COMPILED SASS (sm_100) =====

	.target	sm_100

	.elftype	@"ET_EXEC"


//--------------------- .note.nv.tkinfo           --------------------------
	.section	.note.nv.tkinfo,"",@"SHT_NOTE"
	.sectionflags	@"SHF_NOTE_NV_TKINFO"
	.tkinfo
        /*0018*/ 	.word	0x00000002
        /*0030*/ 	.string	""
        /*0030*/ 	.string	"ptxas"
        /*0030*/ 	.string	"Cuda compilation tools, release 13.0, V13.0.88"
        /*0030*/ 	.string	"Build cuda_13.0.r13.0/compiler.36424714_0"
        /*0030*/ 	.string	"-arch sm_100 -m 64 "



//--------------------- .note.nv.cuinfo           --------------------------
	.section	.note.nv.cuinfo,"",@"SHT_NOTE"
	.sectionflags	@"SHF_NOTE_NV_CUINFO"
        /*0018*/ 	.short	0x0002
        /*001a*/ 	.short	0x0064
        /*001c*/ 	.short	0x0082
	.zero		2


//--------------------- .nv.info                  --------------------------
	.section	.nv.info,"",@"SHT_CUDA_INFO"
	.align	4


	//----- nvinfo : EIATTR_REGCOUNT
	.align		4
        /*0000*/ 	.byte	0x04, 0x2f
        /*0002*/ 	.short	(.L_2 - .L_1)
	.align		4
.L_1:
        /*0004*/ 	.word	index@(_Z12helloFromGPUv)
        /*0008*/ 	.word	0x00000018


	//----- nvinfo : EIATTR_FRAME_SIZE
	.align		4
.L_2:
        /*000c*/ 	.byte	0x04, 0x11
        /*000e*/ 	.short	(.L_4 - .L_3)
	.align		4
.L_3:
        /*0010*/ 	.word	index@(_Z12helloFromGPUv)
        /*0014*/ 	.word	0x00000008


	//----- nvinfo : EIATTR_MIN_STACK_SIZE
	.align		4
.L_4:
        /*0018*/ 	.byte	0x04, 0x12
        /*001a*/ 	.short	(.L_6 - .L_5)
	.align		4
.L_5:
        /*001c*/ 	.word	index@(_Z12helloFromGPUv)
        /*0020*/ 	.word	0x00000008
.L_6:


//--------------------- .nv.compat                --------------------------
	.section	.nv.compat,"",@"SHT_CUDA_COMPAT_INFO"
	.align	4
        /*0000*/ 	.byte	0x02, 0x09, 0x00, 0x00, 0x02, 0x02, 0x01, 0x00, 0x02, 0x05, 0x05, 0x00, 0x03, 0x07, 0x01, 0x01
        /*0010*/ 	.byte	0x02, 0x03, 0x00, 0x00, 0x02, 0x06, 0x01, 0x00, 0x04, 0x0b, 0x08, 0x00, 0x09, 0x00, 0x00, 0x00
        /*0020*/ 	.byte	0x00, 0x00, 0x00, 0x00


//--------------------- .nv.info._Z12helloFromGPUv --------------------------
	.section	.nv.info._Z12helloFromGPUv,"",@"SHT_CUDA_INFO"
	.sectionflags	@""
	.align	4


	//----- nvinfo : EIATTR_CUDA_API_VERSION
	.align		4
        /*0000*/ 	.byte	0x04, 0x37
        /*0002*/ 	.short	(.L_8 - .L_7)
.L_7:
        /*0004*/ 	.word	0x00000082


	//----- nvinfo : EIATTR_SPARSE_MMA_MASK
	.align		4
.L_8:
        /*0008*/ 	.byte	0x03, 0x50
        /*000a*/ 	.short	0x0000


	//----- nvinfo : EIATTR_MAXREG_COUNT
	.align		4
        /*000c*/ 	.byte	0x03, 0x1b
        /*000e*/ 	.short	0x00ff


	//----- nvinfo : EIATTR_EXTERNS
	.align		4
        /*0010*/ 	.byte	0x04, 0x0f
        /*0012*/ 	.short	(.L_10 - .L_9)


	//   ....[0]....
	.align		4
.L_9:
        /*0014*/ 	.word	index@(vprintf)


	//----- nvinfo : EIATTR_MERCURY_ISA_VERSION
	.align		4
.L_10:
        /*0018*/ 	.byte	0x03, 0x5f
        /*001a*/ 	.short	0x0101


	//----- nvinfo : EIATTR_VRC_CTA_INIT_COUNT
	.align		4
        /*001c*/ 	.byte	0x02, 0x4a
	.zero		1
	.zero		1


	//----- nvinfo : EIATTR_SYSCALL_OFFSETS
	.align		4
        /*0020*/ 	.byte	0x04, 0x46
        /*0022*/ 	.short	(.L_12 - .L_11)


	//   ....[0]....
.L_11:
        /*0024*/ 	.word	0x000000e0


	//----- nvinfo : EIATTR_EXIT_INSTR_OFFSETS
	.align		4
.L_12:
        /*0028*/ 	.byte	0x04, 0x1c
        /*002a*/ 	.short	(.L_14 - .L_13)


	//   ....[0]....
.L_13:
        /*002c*/ 	.word	0x000000f0


	//----- nvinfo : EIATTR_SW_WAR
	.align		4
.L_14:
        /*0030*/ 	.byte	0x04, 0x36
        /*0032*/ 	.short	(.L_16 - .L_15)
.L_15:
        /*0034*/ 	.word	0x00000008
.L_16:


//--------------------- .nv.callgraph             --------------------------
	.section	.nv.callgraph,"",@"SHT_CUDA_CALLGRAPH"
	.align	4
	.sectionentsize	8
	.align		4
        /*0000*/ 	.word	0x00000000
	.align		4
        /*0004*/ 	.word	0xffffffff
	.align		4
        /*0008*/ 	.word	index@(_Z12helloFromGPUv)
	.align		4
        /*000c*/ 	.word	index@(vprintf)
	.align		4
        /*0010*/ 	.word	0x00000000
	.align		4
        /*0014*/ 	.word	0xfffffffe
	.align		4
        /*0018*/ 	.word	0x00000000
	.align		4
        /*001c*/ 	.word	0xfffffffd
	.align		4
        /*0020*/ 	.word	0x00000000
	.align		4
        /*0024*/ 	.word	0xfffffffc


//--------------------- .nv.constant4             --------------------------
	.section	.nv.constant4,"a",@progbits
	.align	8
	.align		8
.nv.constant4:
        /*0000*/ 	.dword	vprintf
	.align		8
        /*0008*/ 	.dword	$str


//--------------------- .text._Z12helloFromGPUv   --------------------------
	.section	.text._Z12helloFromGPUv,"ax",@progbits
	.align	128
        .global         _Z12helloFromGPUv
        .type           _Z12helloFromGPUv,@function
        .size           _Z12helloFromGPUv,(.L_x_2 - _Z12helloFromGPUv)
        .other          _Z12helloFromGPUv,@"STO_CUDA_ENTRY STV_DEFAULT"
_Z12helloFromGPUv:
.text._Z12helloFromGPUv:
[----:B------:R-:W0:Y:S01]  /*0000*/  LDC R1, c[0x0][0x37c] ;  /* 0x0000df00ff017b82 */ /* 0x000e220000000800 */
[----:B------:R-:W1:Y:S01]  /*0010*/  S2R R8, SR_TID.X ;  /* 0x0000000000087919 */ /* 0x000e620000002100 */
[----:B0-----:R-:W-:Y:S01]  /*0020*/  VIADD R1, R1, 0xfffffff8 ;  /* 0xfffffff801017836 */ /* 0x001fe20000000000 */
[----:B------:R-:W-:Y:S01]  /*0030*/  MOV R0, 0x0 ;  /* 0x0000000000007802 */ /* 0x000fe20000000f00 */
[----:B------:R-:W0:Y:S04]  /*0040*/  LDCU UR4, c[0x0][0x2f8] ;  /* 0x00005f00ff0477ac */ /* 0x000e280008000800 */
[----:B------:R2:W3:Y:S01]  /*0050*/  LDC.64 R2, c[0x4][R0] ;  /* 0x0100000000027b82 */ /* 0x0004e20000000a00 */
[----:B------:R-:W4:Y:S01]  /*0060*/  LDCU.64 UR6, c[0x4][0x8] ;  /* 0x01000100ff0677ac */ /* 0x000f220008000a00 */
[----:B------:R-:W5:Y:S01]  /*0070*/  LDCU UR5, c[0x0][0x2fc] ;  /* 0x00005f80ff0577ac */ /* 0x000f620008000800 */
[----:B0-----:R-:W-:Y:S01]  /*0080*/  IADD3 R6, P0, PT, R1, UR4, RZ ;  /* 0x0000000401067c10 */ /* 0x001fe2000ff1e0ff */
[----:B----4-:R-:W-:Y:S01]  /*0090*/  IMAD.U32 R4, RZ, RZ, UR6 ;  /* 0x00000006ff047e24 */ /* 0x010fe2000f8e00ff */
[----:B------:R-:W-:-:S03]  /*00a0*/  MOV R5, UR7 ;  /* 0x0000000700057c02 */ /* 0x000fc60008000f00 */
[----:B-----5:R-:W-:Y:S01]  /*00b0*/  IMAD.X R7, RZ, RZ, UR5, P0 ;  /* 0x00000005ff077e24 */ /* 0x020fe200080e06ff */
[----:B-1----:R2:W-:Y:S07]  /*00c0*/  STL [R1], R8 ;  /* 0x0000000801007387 */ /* 0x0025ee0000100800 */
[----:B------:R-:W-:-:S07]  /*00d0*/  LEPC R20, `(.L_x_0) ;  /* 0x000000001014794e */ /* 0x000fce0000000000 */
[----:B--23--:R-:W-:Y:S05]  /*00e0*/  CALL.ABS.NOINC R2 ;  /* 0x0000000002007343 */ /* 0x00cfea0003c00000 */
.L_x_0:
[----:B------:R-:W-:Y:S05]  /*00f0*/  EXIT ;  /* 0x000000000000794d */ /* 0x000fea0003800000 */
.L_x_1:
[----:B------:R-:W-:-:S00]  /*0100*/  BRA `(.L_x_1) ;  /* 0xfffffffc00fc7947 */ /* 0x000fc0000383ffff */
[----:B------:R-:W-:-:S00]  /*0110*/  NOP ;  /* 0x0000000000007918 */ /* 0x000fc00000000000 */
        /* <DEDUP_REMOVED lines=14> */
.L_x_2:


//--------------------- .nv.global.init           --------------------------
	.section	.nv.global.init,"aw",@progbits
.nv.global.init:
	.type		$str,@object
	.size		$str,(.L_0 - $str)
$str:
        /*0000*/ 	.byte	0x68, 0x65, 0x6c, 0x6c, 0x6f, 0x20, 0x77, 0x6f, 0x72, 0x6c, 0x64, 0x20, 0x66, 0x72, 0x6f, 0x6d
        /*0010*/ 	.byte	0x20, 0x67, 0x70, 0x75, 0x20, 0x25, 0x64, 0x0a, 0x00
.L_0:


//--------------------- .nv.shared.reserved.0     --------------------------
	.section	.nv.shared.reserved.0,"aw",@nobits
	.weak		__nv_reservedSMEM_offset_0_alias
	.size		__nv_reservedSMEM_offset_0_alias, 0, 64
	.other		__nv_reservedSMEM_offset_0_alias,@"STO_CUDA_RESERVED_SHARED STV_DEFAULT"
__nv_reservedSMEM_offset_0_alias:
	.zero		0
	.zero		64


//--------------------- .nv.constant0._Z12helloFromGPUv --------------------------
	.section	.nv.constant0._Z12helloFromGPUv,"a",@progbits
	.sectionflags	@""
	.align	4
.nv.constant0._Z12helloFromGPUv:
	.zero		896


//--------------------- SYMBOLS --------------------------

	.type		.nv.reservedSmem.offset0,@object
	.size		.nv.reservedSmem.offset0,0x4
	.type		vprintf,@function
